//
// Generated by NVIDIA NVVM Compiler
//
// Compiler Build ID: CL-36424714
// Cuda compilation tools, release 13.0, V13.0.88
// Based on NVVM 20.0.0
//

.version 9.0
.target sm_100
.address_size 64

	// .globl	_Z15print_threadIDsv
.extern .func  (.param .b32 func_retval0) vprintf
(
	.param .b64 vprintf_param_0,
	.param .b64 vprintf_param_1
)
;
.global .align 1 .b8 $str[55] = {116, 104, 114, 101, 97, 100, 73, 100, 120, 46, 120, 32, 61, 32, 37, 100, 44, 32, 116, 104, 114, 101, 97, 100, 73, 100, 120, 46, 121, 32, 61, 32, 37, 100, 44, 32, 116, 104, 114, 101, 97, 100, 73, 100, 120, 46, 122, 32, 61, 32, 37, 100, 32, 10};
.global .align 1 .b8 $str$1[52] = {98, 108, 111, 99, 107, 73, 100, 120, 46, 120, 32, 61, 32, 37, 100, 44, 32, 98, 108, 111, 99, 107, 73, 100, 120, 46, 121, 32, 61, 32, 37, 100, 44, 32, 98, 108, 111, 99, 107, 73, 100, 120, 46, 122, 32, 61, 32, 37, 100, 32, 10};
.global .align 1 .b8 $str$2[49] = {103, 114, 105, 100, 68, 105, 109, 46, 120, 32, 61, 32, 37, 100, 44, 32, 103, 114, 105, 100, 68, 105, 109, 46, 121, 32, 61, 32, 37, 100, 44, 32, 103, 114, 105, 100, 68, 105, 109, 46, 122, 32, 61, 32, 37, 100, 32, 10};
.global .align 1 .b8 $str$3[52] = {98, 108, 111, 99, 107, 68, 105, 109, 46, 120, 32, 61, 32, 37, 100, 44, 32, 98, 108, 111, 99, 107, 68, 105, 109, 46, 121, 32, 61, 32, 37, 100, 44, 32, 98, 108, 111, 99, 107, 68, 105, 109, 46, 122, 32, 61, 32, 37, 100, 32, 10};

.visible .entry _Z15print_threadIDsv()
{
	.local .align 8 .b8 	__local_depot0[16];
	.reg .b64 	%SP;
	.reg .b64 	%SPL;
	.reg .b32 	%r<6>;
	.reg .b64 	%rd<5>;

	mov.u64 	%SPL, __local_depot0;
	cvta.local.u64 	%SP, %SPL;
	add.u64 	%rd1, %SP, 0;
	add.u64 	%rd2, %SPL, 0;
	mov.u32 	%r1, %tid.x;
	mov.u32 	%r2, %tid.y;
	mov.u32 	%r3, %tid.z;
	st.local.v2.u32 	[%rd2], {%r1, %r2};
	st.local.u32 	[%rd2+8], %r3;
	mov.u64 	%rd3, $str;
	cvta.global.u64 	%rd4, %rd3;
	{ // callseq 0, 0
	.param .b64 param0;
	st.param.b64 	[param0], %rd4;
	.param .b64 param1;
	st.param.b64 	[param1], %rd1;
	.param .b32 retval0;
	call.uni (retval0), 
	vprintf, 
	(
	param0, 
	param1
	);
	ld.param.b32 	%r4, [retval0];
	} // callseq 0
	ret;

}
	// .globl	_Z14print_blockIDsv
.visible .entry _Z14print_blockIDsv()
{
	.local .align 8 .b8 	__local_depot1[16];
	.reg .b64 	%SP;
	.reg .b64 	%SPL;
	.reg .b32 	%r<6>;
	.reg .b64 	%rd<5>;

	mov.u64 	%SPL, __local_depot1;
	cvta.local.u64 	%SP, %SPL;
	add.u64 	%rd1, %SP, 0;
	add.u64 	%rd2, %SPL, 0;
	mov.u32 	%r1, %ctaid.x;
	mov.u32 	%r2, %ctaid.y;
	mov.u32 	%r3, %ctaid.z;
	st.local.v2.u32 	[%rd2], {%r1, %r2};
	st.local.u32 	[%rd2+8], %r3;
	mov.u64 	%rd3, $str$1;
	cvta.global.u64 	%rd4, %rd3;
	{ // callseq 1, 0
	.param .b64 param0;
	st.param.b64 	[param0], %rd4;
	.param .b64 param1;
	st.param.b64 	[param1], %rd1;
	.param .b32 retval0;
	call.uni (retval0), 
	vprintf, 
	(
	param0, 
	param1
	);
	ld.param.b32 	%r4, [retval0];
	} // callseq 1
	ret;

}
	// .globl	_Z13print_gridDimv
.visible .entry _Z13print_gridDimv()
{
	.local .align 8 .b8 	__local_depot2[16];
	.reg .b64 	%SP;
	.reg .b64 	%SPL;
	.reg .b32 	%r<6>;
	.reg .b64 	%rd<5>;

	mov.u64 	%SPL, __local_depot2;
	cvta.local.u64 	%SP, %SPL;
	add.u64 	%rd1, %SP, 0;
	add.u64 	%rd2, %SPL, 0;
	mov.u32 	%r1, %nctaid.x;
	mov.u32 	%r2, %nctaid.y;
	mov.u32 	%r3, %nctaid.z;
	st.local.v2.u32 	[%rd2], {%r1, %r2};
	st.local.u32 	[%rd2+8], %r3;
	mov.u64 	%rd3, $str$2;
	cvta.global.u64 	%rd4, %rd3;
	{ // callseq 2, 0
	.param .b64 param0;
	st.param.b64 	[param0], %rd4;
	.param .b64 param1;
	st.param.b64 	[param1], %rd1;
	.param .b32 retval0;
	call.uni (retval0), 
	vprintf, 
	(
	param0, 
	param1
	);
	ld.param.b32 	%r4, [retval0];
	} // callseq 2
	ret;

}
	// .globl	_Z14print_blockDimv
.visible .entry _Z14print_blockDimv()
{
	.local .align 8 .b8 	__local_depot3[16];
	.reg .b64 	%SP;
	.reg .b64 	%SPL;
	.reg .b32 	%r<6>;
	.reg .b64 	%rd<5>;

	mov.u64 	%SPL, __local_depot3;
	cvta.local.u64 	%SP, %SPL;
	add.u64 	%rd1, %SP, 0;
	add.u64 	%rd2, %SPL, 0;
	mov.u32 	%r1, %ntid.x;
	mov.u32 	%r2, %ntid.y;
	mov.u32 	%r3, %ntid.z;
	st.local.v2.u32 	[%rd2], {%r1, %r2};
	st.local.u32 	[%rd2+8], %r3;
	mov.u64 	%rd3, $str$3;
	cvta.global.u64 	%rd4, %rd3;
	{ // callseq 3, 0
	.param .b64 param0;
	st.param.b64 	[param0], %rd4;
	.param .b64 param1;
	st.param.b64 	[param1], %rd1;
	.param .b32 retval0;
	call.uni (retval0), 
	vprintf, 
	(
	param0, 
	param1
	);
	ld.param.b32 	%r4, [retval0];
	} // callseq 3
	ret;

}


// ===== COMPILED SASS (sm_100) =====

	.target	sm_100

	.elftype	@"ET_EXEC"


//--------------------- .note.nv.tkinfo           --------------------------
	.section	.note.nv.tkinfo,"",@"SHT_NOTE"
	.sectionflags	@"SHF_NOTE_NV_TKINFO"
	.tkinfo
        /*0018*/ 	.word	0x00000002
        /*0030*/ 	.string	""
        /*0030*/ 	.string	"ptxas"
        /*0030*/ 	.string	"Cuda compilation tools, release 13.0, V13.0.88"
        /*0030*/ 	.string	"Build cuda_13.0.r13.0/compiler.36424714_0"
        /*0030*/ 	.string	"-arch sm_100 -m 64 "



//--------------------- .note.nv.cuinfo           --------------------------
	.section	.note.nv.cuinfo,"",@"SHT_NOTE"
	.sectionflags	@"SHF_NOTE_NV_CUINFO"
        /*0018*/ 	.short	0x0002
        /*001a*/ 	.short	0x0064
        /*001c*/ 	.short	0x0082
	.zero		2


//--------------------- .nv.info                  --------------------------
	.section	.nv.info,"",@"SHT_CUDA_INFO"
	.align	4


	//----- nvinfo : EIATTR_REGCOUNT
	.align		4
        /*0000*/ 	.byte	0x04, 0x2f
        /*0002*/ 	.short	(.L_5 - .L_4)
	.align		4
.L_4:
        /*0004*/ 	.word	index@(_Z15print_threadIDsv)
        /*0008*/ 	.word	0x00000018


	//----- nvinfo : EIATTR_FRAME_SIZE
	.align		4
.L_5:
        /*000c*/ 	.byte	0x04, 0x11
        /*000e*/ 	.short	(.L_7 - .L_6)
	.align		4
.L_6:
        /*0010*/ 	.word	index@(_Z15print_threadIDsv)
        /*0014*/ 	.word	0x00000010


	//----- nvinfo : EIATTR_REGCOUNT
	.align		4
.L_7:
        /*0018*/ 	.byte	0x04, 0x2f
        /*001a*/ 	.short	(.L_9 - .L_8)
	.align		4
.L_8:
        /*001c*/ 	.word	index@(_Z14print_blockIDsv)
        /*0020*/ 	.word	0x00000018


	//----- nvinfo : EIATTR_FRAME_SIZE
	.align		4
.L_9:
        /*0024*/ 	.byte	0x04, 0x11
        /*0026*/ 	.short	(.L_11 - .L_10)
	.align		4
.L_10:
        /*0028*/ 	.word	index@(_Z14print_blockIDsv)
        /*002c*/ 	.word	0x00000010


	//----- nvinfo : EIATTR_REGCOUNT
	.align		4
.L_11:
        /*0030*/ 	.byte	0x04, 0x2f
        /*0032*/ 	.short	(.L_13 - .L_12)
	.align		4
.L_12:
        /*0034*/ 	.word	index@(_Z13print_gridDimv)
        /*0038*/ 	.word	0x00000018


	//----- nvinfo : EIATTR_FRAME_SIZE
	.align		4
.L_13:
        /*003c*/ 	.byte	0x04, 0x11
        /*003e*/ 	.short	(.L_15 - .L_14)
	.align		4
.L_14:
        /*0040*/ 	.word	index@(_Z13print_gridDimv)
        /*0044*/ 	.word	0x00000010


	//----- nvinfo : EIATTR_REGCOUNT
	.align		4
.L_15:
        /*0048*/ 	.byte	0x04, 0x2f
        /*004a*/ 	.short	(.L_17 - .L_16)
	.align		4
.L_16:
        /*004c*/ 	.word	index@(_Z14print_blockDimv)
        /*0050*/ 	.word	0x00000018


	//----- nvinfo : EIATTR_FRAME_SIZE
	.align		4
.L_17:
        /*0054*/ 	.byte	0x04, 0x11
        /*0056*/ 	.short	(.L_19 - .L_18)
	.align		4
.L_18:
        /*0058*/ 	.word	index@(_Z14print_blockDimv)
        /*005c*/ 	.word	0x00000010


	//----- nvinfo : EIATTR_MIN_STACK_SIZE
	.align		4
.L_19:
        /*0060*/ 	.byte	0x04, 0x12
        /*0062*/ 	.short	(.L_21 - .L_20)
	.align		4
.L_20:
        /*0064*/ 	.word	index@(_Z14print_blockDimv)
        /*0068*/ 	.word	0x00000010


	//----- nvinfo : EIATTR_MIN_STACK_SIZE
	.align		4
.L_21:
        /*006c*/ 	.byte	0x04, 0x12
        /*006e*/ 	.short	(.L_23 - .L_22)
	.align		4
.L_22:
        /*0070*/ 	.word	index@(_Z13print_gridDimv)
        /*0074*/ 	.word	0x00000010


	//----- nvinfo : EIATTR_MIN_STACK_SIZE
	.align		4
.L_23:
        /*0078*/ 	.byte	0x04, 0x12
        /*007a*/ 	.short	(.L_25 - .L_24)
	.align		4
.L_24:
        /*007c*/ 	.word	index@(_Z14print_blockIDsv)
        /*0080*/ 	.word	0x00000010


	//----- nvinfo : EIATTR_MIN_STACK_SIZE
	.align		4
.L_25:
        /*0084*/ 	.byte	0x04, 0x12
        /*0086*/ 	.short	(.L_27 - .L_26)
	.align		4
.L_26:
        /*0088*/ 	.word	index@(_Z15print_threadIDsv)
        /*008c*/ 	.word	0x00000010
.L_27:


//--------------------- .nv.compat                --------------------------
	.section	.nv.compat,"",@"SHT_CUDA_COMPAT_INFO"
	.align	4
        /*0000*/ 	.byte	0x02, 0x09, 0x00, 0x00, 0x02, 0x02, 0x01, 0x00, 0x02, 0x05, 0x05, 0x00, 0x03, 0x07, 0x01, 0x01
        /*0010*/ 	.byte	0x02, 0x03, 0x00, 0x00, 0x02, 0x06, 0x01, 0x00, 0x04, 0x0b, 0x08, 0x00, 0x09, 0x00, 0x00, 0x00
        /*0020*/ 	.byte	0x00, 0x00, 0x00, 0x00


//--------------------- .nv.info._Z14print_blockDimv --------------------------
	.section	.nv.info._Z14print_blockDimv,"",@"SHT_CUDA_INFO"
	.sectionflags	@""
	.align	4


	//----- nvinfo : EIATTR_CUDA_API_VERSION
	.align		4
        /*0000*/ 	.byte	0x04, 0x37
        /*0002*/ 	.short	(.L_29 - .L_28)
.L_28:
        /*0004*/ 	.word	0x00000082


	//----- nvinfo : EIATTR_SPARSE_MMA_MASK
	.align		4
.L_29:
        /*0008*/ 	.byte	0x03, 0x50
        /*000a*/ 	.short	0x0000


	//----- nvinfo : EIATTR_MAXREG_COUNT
	.align		4
        /*000c*/ 	.byte	0x03, 0x1b
        /*000e*/ 	.short	0x00ff


	//----- nvinfo : EIATTR_EXTERNS
	.align		4
        /*0010*/ 	.byte	0x04, 0x0f
        /*0012*/ 	.short	(.L_31 - .L_30)


	//   ....[0]....
	.align		4
.L_30:
        /*0014*/ 	.word	index@(vprintf)


	//----- nvinfo : EIATTR_MERCURY_ISA_VERSION
	.align		4
.L_31:
        /*0018*/ 	.byte	0x03, 0x5f
        /*001a*/ 	.short	0x0101


	//----- nvinfo : EIATTR_VRC_CTA_INIT_COUNT
	.align		4
        /*001c*/ 	.byte	0x02, 0x4a
	.zero		1
	.zero		1


	//----- nvinfo : EIATTR_SYSCALL_OFFSETS
	.align		4
        /*0020*/ 	.byte	0x04, 0x46
        /*0022*/ 	.short	(.L_33 - .L_32)


	//   ....[0]....
.L_32:
        /*0024*/ 	.word	0x00000110


	//----- nvinfo : EIATTR_EXIT_INSTR_OFFSETS
	.align		4
.L_33:
        /*0028*/ 	.byte	0x04, 0x1c
        /*002a*/ 	.short	(.L_35 - .L_34)


	//   ....[0]....
.L_34:
        /*002c*/ 	.word	0x00000120


	//----- nvinfo : EIATTR_SW_WAR
	.align		4
.L_35:
        /*0030*/ 	.byte	0x04, 0x36
        /*0032*/ 	.short	(.L_37 - .L_36)
.L_36:
        /*0034*/ 	.word	0x00000008
.L_37:


//--------------------- .nv.info._Z13print_gridDimv --------------------------
	.section	.nv.info._Z13print_gridDimv,"",@"SHT_CUDA_INFO"
	.sectionflags	@""
	.align	4


	//----- nvinfo : EIATTR_CUDA_API_VERSION
	.align		4
        /*0000*/ 	.byte	0x04, 0x37
        /*0002*/ 	.short	(.L_39 - .L_38)
.L_38:
        /*0004*/ 	.word	0x00000082


	//----- nvinfo : EIATTR_SPARSE_MMA_MASK
	.align		4
.L_39:
        /*0008*/ 	.byte	0x03, 0x50
        /*000a*/ 	.short	0x0000


	//----- nvinfo : EIATTR_MAXREG_COUNT
	.align		4
        /*000c*/ 	.byte	0x03, 0x1b
        /*000e*/ 	.short	0x00ff


	//----- nvinfo : EIATTR_EXTERNS
	.align		4
        /*0010*/ 	.byte	0x04, 0x0f
        /*0012*/ 	.short	(.L_41 - .L_40)


	//   ....[0]....
	.align		4
.L_40:
        /*0014*/ 	.word	index@(vprintf)


	//----- nvinfo : EIATTR_MERCURY_ISA_VERSION
	.align		4
.L_41:
        /*0018*/ 	.byte	0x03, 0x5f
        /*001a*/ 	.short	0x0101


	//----- nvinfo : EIATTR_VRC_CTA_INIT_COUNT
	.align		4
        /*001c*/ 	.byte	0x02, 0x4a
	.zero		1
	.zero		1


	//----- nvinfo : EIATTR_SYSCALL_OFFSETS
	.align		4
        /*0020*/ 	.byte	0x04, 0x46
        /*0022*/ 	.short	(.L_43 - .L_42)


	//   ....[0]....
.L_42:
        /*0024*/ 	.word	0x00000110


	//----- nvinfo : EIATTR_EXIT_INSTR_OFFSETS
	.align		4
.L_43:
        /*0028*/ 	.byte	0x04, 0x1c
        /*002a*/ 	.short	(.L_45 - .L_44)


	//   ....[0]....
.L_44:
        /*002c*/ 	.word	0x00000120


	//----- nvinfo : EIATTR_SW_WAR
	.align		4
.L_45:
        /*0030*/ 	.byte	0x04, 0x36
        /*0032*/ 	.short	(.L_47 - .L_46)
.L_46:
        /*0034*/ 	.word	0x00000008
.L_47:


//--------------------- .nv.info._Z14print_blockIDsv --------------------------
	.section	.nv.info._Z14print_blockIDsv,"",@"SHT_CUDA_INFO"
	.sectionflags	@""
	.align	4


	//----- nvinfo : EIATTR_CUDA_API_VERSION
	.align		4
        /*0000*/ 	.byte	0x04, 0x37
        /*0002*/ 	.short	(.L_49 - .L_48)
.L_48:
        /*0004*/ 	.word	0x00000082


	//----- nvinfo : EIATTR_SPARSE_MMA_MASK
	.align		4
.L_49:
        /*0008*/ 	.byte	0x03, 0x50
        /*000a*/ 	.short	0x0000


	//----- nvinfo : EIATTR_MAXREG_COUNT
	.align		4
        /*000c*/ 	.byte	0x03, 0x1b
        /*000e*/ 	.short	0x00ff


	//----- nvinfo : EIATTR_EXTERNS
	.align		4
        /*0010*/ 	.byte	0x04, 0x0f
        /*0012*/ 	.short	(.L_51 - .L_50)


	//   ....[0]....
	.align		4
.L_50:
        /*0014*/ 	.word	index@(vprintf)


	//----- nvinfo : EIATTR_MERCURY_ISA_VERSION
	.align		4
.L_51:
        /*0018*/ 	.byte	0x03, 0x5f
        /*001a*/ 	.short	0x0101


	//----- nvinfo : EIATTR_VRC_CTA_INIT_COUNT
	.align		4
        /*001c*/ 	.byte	0x02, 0x4a
	.zero		1
	.zero		1


	//----- nvinfo : EIATTR_SYSCALL_OFFSETS
	.align		4
        /*0020*/ 	.byte	0x04, 0x46
        /*0022*/ 	.short	(.L_53 - .L_52)


	//   ....[0]....
.L_52:
        /*0024*/ 	.word	0x00000110


	//----- nvinfo : EIATTR_EXIT_INSTR_OFFSETS
	.align		4
.L_53:
        /*0028*/ 	.byte	0x04, 0x1c
        /*002a*/ 	.short	(.L_55 - .L_54)


	//   ....[0]....
.L_54:
        /*002c*/ 	.word	0x00000120


	//----- nvinfo : EIATTR_SW_WAR
	.align		4
.L_55:
        /*0030*/ 	.byte	0x04, 0x36
        /*0032*/ 	.short	(.L_57 - .L_56)
.L_56:
        /*0034*/ 	.word	0x00000008
.L_57:


//--------------------- .nv.info._Z15print_threadIDsv --------------------------
	.section	.nv.info._Z15print_threadIDsv,"",@"SHT_CUDA_INFO"
	.sectionflags	@""
	.align	4


	//----- nvinfo : EIATTR_CUDA_API_VERSION
	.align		4
        /*0000*/ 	.byte	0x04, 0x37
        /*0002*/ 	.short	(.L_59 - .L_58)
.L_58:
        /*0004*/ 	.word	0x00000082


	//----- nvinfo : EIATTR_SPARSE_MMA_MASK
	.align		4
.L_59:
        /*0008*/ 	.byte	0x03, 0x50
        /*000a*/ 	.short	0x0000


	//----- nvinfo : EIATTR_MAXREG_COUNT
	.align		4
        /*000c*/ 	.byte	0x03, 0x1b
        /*000e*/ 	.short	0x00ff


	//----- nvinfo : EIATTR_EXTERNS
	.align		4
        /*0010*/ 	.byte	0x04, 0x0f
        /*0012*/ 	.short	(.L_61 - .L_60)


	//   ....[0]....
	.align		4
.L_60:
        /*0014*/ 	.word	index@(vprintf)


	//----- nvinfo : EIATTR_MERCURY_ISA_VERSION
	.align		4
.L_61:
        /*0018*/ 	.byte	0x03, 0x5f
        /*001a*/ 	.short	0x0101


	//----- nvinfo : EIATTR_VRC_CTA_INIT_COUNT
	.align		4
        /*001c*/ 	.byte	0x02, 0x4a
	.zero		1
	.zero		1


	//----- nvinfo : EIATTR_SYSCALL_OFFSETS
	.align		4
        /*0020*/ 	.byte	0x04, 0x46
        /*0022*/ 	.short	(.L_63 - .L_62)


	//   ....[0]....
.L_62:
        /*0024*/ 	.word	0x00000110


	//----- nvinfo : EIATTR_EXIT_INSTR_OFFSETS
	.align		4
.L_63:
        /*0028*/ 	.byte	0x04, 0x1c
        /*002a*/ 	.short	(.L_65 - .L_64)


	//   ....[0]....
.L_64:
        /*002c*/ 	.word	0x00000120


	//----- nvinfo : EIATTR_SW_WAR
	.align		4
.L_65:
        /*0030*/ 	.byte	0x04, 0x36
        /*0032*/ 	.short	(.L_67 - .L_66)
.L_66:
        /*0034*/ 	.word	0x00000008
.L_67:


//--------------------- .nv.callgraph             --------------------------
	.section	.nv.callgraph,"",@"SHT_CUDA_CALLGRAPH"
	.align	4
	.sectionentsize	8
	.align		4
        /*0000*/ 	.word	0x00000000
	.align		4
        /*0004*/ 	.word	0xffffffff
	.align		4
        /*0008*/ 	.word	index@(_Z14print_blockDimv)
	.align		4
        /*000c*/ 	.word	index@(vprintf)
	.align		4
        /*0010*/ 	.word	index@(_Z13print_gridDimv)
	.align		4
        /*0014*/ 	.word	index@(vprintf)
	.align		4
        /*0018*/ 	.word	index@(_Z14print_blockIDsv)
	.align		4
        /*001c*/ 	.word	index@(vprintf)
	.align		4
        /*0020*/ 	.word	index@(_Z15print_threadIDsv)
	.align		4
        /*0024*/ 	.word	index@(vprintf)
	.align		4
        /*0028*/ 	.word	0x00000000
	.align		4
        /*002c*/ 	.word	0xfffffffe
	.align		4
        /*0030*/ 	.word	0x00000000
	.align		4
        /*0034*/ 	.word	0xfffffffd
	.align		4
        /*0038*/ 	.word	0x00000000
	.align		4
        /*003c*/ 	.word	0xfffffffc


//--------------------- .nv.constant4             --------------------------
	.section	.nv.constant4,"a",@progbits
	.align	8
	.align		8
.nv.constant4:
        /*0000*/ 	.dword	vprintf
	.align		8
        /*0008*/ 	.dword	$str
	.align		8
        /*0010*/ 	.dword	$str$1
	.align		8
        /*0018*/ 	.dword	$str$2
	.align		8
        /*0020*/ 	.dword	$str$3


//--------------------- .text._Z14print_blockDimv --------------------------
	.section	.text._Z14print_blockDimv,"ax",@progbits
	.align	128
        .global         _Z14print_blockDimv
        .type           _Z14print_blockDimv,@function
        .size           _Z14print_blockDimv,(.L_x_8 - _Z14print_blockDimv)
        .other          _Z14print_blockDimv,@"STO_CUDA_ENTRY STV_DEFAULT"
_Z14print_blockDimv:
.text._Z14print_blockDimv:
[----:B------:R-:W0:Y:S01]  /*0000*/  LDC R1, c[0x0][0x37c] ;  /* 0x0000df00ff017b82 */ /* 0x000e220000000800 */
[----:B------:R-:W1:Y:S07]  /*0010*/  LDCU UR5, c[0x0][0x2fc] ;  /* 0x00005f80ff0577ac */ /* 0x000e6e0008000800 */
[----:B------:R-:W2:Y:S01]  /*0020*/  LDC R8, c[0x0][0x360] ;  /* 0x0000d800ff087b82 */ /* 0x000ea20000000800 */
[----:B0-----:R-:W-:Y:S01]  /*0030*/  VIADD R1, R1, 0xfffffff0 ;  /* 0xfffffff001017836 */ /* 0x001fe20000000000 */
[----:B------:R-:W-:Y:S01]  /*0040*/  MOV R0, 0x0 ;  /* 0x0000000000007802 */ /* 0x000fe20000000f00 */
[----:B------:R-:W0:Y:S01]  /*0050*/  LDCU UR4, c[0x0][0x2f8] ;  /* 0x00005f00ff0477ac */ /* 0x000e220008000800 */
[----:B------:R-:W3:Y:S04]  /*0060*/  LDCU.64 UR6, c[0x4][0x20] ;  /* 0x01000400ff0677ac */ /* 0x000ee80008000a00 */
[----:B------:R-:W2:Y:S08]  /*0070*/  LDC R9, c[0x0][0x364] ;  /* 0x0000d900ff097b82 */ /* 0x000eb00000000800 */
[----:B------:R-:W4:Y:S01]  /*0080*/  LDC R10, c[0x0][0x368] ;  /* 0x0000da00ff0a7b82 */ /* 0x000f220000000800 */
[----:B0-----:R-:W-:-:S07]  /*0090*/  IADD3 R6, P0, PT, R1, UR4, RZ ;  /* 0x0000000401067c10 */ /* 0x001fce000ff1e0ff */
[----:B------:R0:W5:Y:S01]  /*00a0*/  LDC.64 R2, c[0x4][R0] ;  /* 0x0100000000027b82 */ /* 0x0001620000000a00 */
[----:B---3--:R-:W-:Y:S01]  /*00b0*/  IMAD.U32 R4, RZ, RZ, UR6 ;  /* 0x00000006ff047e24 */ /* 0x008fe2000f8e00ff */
[----:B------:R-:W-:Y:S01]  /*00c0*/  MOV R5, UR7 ;  /* 0x0000000700057c02 */ /* 0x000fe20008000f00 */
[----:B-1----:R-:W-:Y:S01]  /*00d0*/  IMAD.X R7, RZ, RZ, UR5, P0 ;  /* 0x00000005ff077e24 */ /* 0x002fe200080e06ff */
[----:B--2---:R0:W-:Y:S04]  /*00e0*/  STL.64 [R1], R8 ;  /* 0x0000000801007387 */ /* 0x0041e80000100a00 */
[----:B----4-:R0:W-:Y:S02]  /*00f0*/  STL [R1+0x8], R10 ;  /* 0x0000080a01007387 */ /* 0x0101e40000100800 */
[----:B------:R-:W-:-:S07]  /*0100*/  LEPC R20, `(.L_x_0) ;  /* 0x000000001014794e */ /* 0x000fce0000000000 */
[----:B0----5:R-:W-:Y:S05]  /*0110*/  CALL.ABS.NOINC R2 ;  /* 0x0000000002007343 */ /* 0x021fea0003c00000 */
.L_x_0:
[----:B------:R-:W-:Y:S05]  /*0120*/  EXIT ;  /* 0x000000000000794d */ /* 0x000fea0003800000 */
.L_x_1:
[----:B------:R-:W-:-:S00]  /*0130*/  BRA `(.L_x_1) ;  /* 0xfffffffc00fc7947 */ /* 0x000fc0000383ffff */
[----:B------:R-:W-:-:S00]  /*0140*/  NOP ;  /* 0x0000000000007918 */ /* 0x000fc00000000000 */
        /* <DEDUP_REMOVED lines=11> */
.L_x_8:


//--------------------- .text._Z13print_gridDimv  --------------------------
	.section	.text._Z13print_gridDimv,"ax",@progbits
	.align	128
        .global         _Z13print_gridDimv
        .type           _Z13print_gridDimv,@function
        .size           _Z13print_gridDimv,(.L_x_9 - _Z13print_gridDimv)
        .other          _Z13print_gridDimv,@"STO_CUDA_ENTRY STV_DEFAULT"
_Z13print_gridDimv:
.text._Z13print_gridDimv:
        /* <DEDUP_REMOVED lines=18> */
.L_x_2:
[----:B------:R-:W-:Y:S05]  /*0120*/  EXIT ;  /* 0x000000000000794d */ /* 0x000fea0003800000 */
.L_x_3:
        /* <DEDUP_REMOVED lines=13> */
.L_x_9:


//--------------------- .text._Z14print_blockIDsv --------------------------
	.section	.text._Z14print_blockIDsv,"ax",@progbits
	.align	128
        .global         _Z14print_blockIDsv
        .type           _Z14print_blockIDsv,@function
        .size           _Z14print_blockIDsv,(.L_x_10 - _Z14print_blockIDsv)
        .other          _Z14print_blockIDsv,@"STO_CUDA_ENTRY STV_DEFAULT"
_Z14print_blockIDsv:
.text._Z14print_blockIDsv:
[----:B------:R-:W0:Y:S01]  /*0000*/  LDC R1, c[0x0][0x37c] ;  /* 0x0000df00ff017b82 */ /* 0x000e220000000800 */
[----:B------:R-:W1:Y:S01]  /*0010*/  S2R R8, SR_CTAID.X ;  /* 0x0000000000087919 */ /* 0x000e620000002500 */
[----:B0-----:R-:W-:Y:S01]  /*0020*/  VIADD R1, R1, 0xfffffff0 ;  /* 0xfffffff001017836 */ /* 0x001fe20000000000 */
[----:B------:R-:W-:Y:S01]  /*0030*/  MOV R0, 0x0 ;  /* 0x0000000000007802 */ /* 0x000fe20000000f00 */
[----:B------:R-:W0:Y:S01]  /*0040*/  LDCU UR4, c[0x0][0x2f8] ;  /* 0x00005f00ff0477ac */ /* 0x000e220008000800 */
[----:B------:R-:W1:Y:S03]  /*0050*/  S2R R9, SR_CTAID.Y ;  /* 0x0000000000097919 */ /* 0x000e660000002600 */
[----:B------:R2:W3:Y:S01]  /*0060*/  LDC.64 R2, c[0x4][R0] ;  /* 0x0100000000027b82 */ /* 0x0004e20000000a00 */
[----:B------:R-:W4:Y:S01]  /*0070*/  LDCU.64 UR6, c[0x4][0x10] ;  /* 0x01000200ff0677ac */ /* 0x000f220008000a00 */
[----:B------:R-:W5:Y:S01]  /*0080*/  S2R R10, SR_CTAID.Z ;  /* 0x00000000000a7919 */ /* 0x000f620000002700 */
[----:B------:R-:W2:Y:S01]  /*0090*/  LDCU UR5, c[0x0][0x2fc] ;  /* 0x00005f80ff0577ac */ /* 0x000ea20008000800 */
[----:B0-----:R-:W-:Y:S01]  /*00a0*/  IADD3 R6, P0, PT, R1, UR4, RZ ;  /* 0x0000000401067c10 */ /* 0x001fe2000ff1e0ff */
[----:B----4-:R-:W-:Y:S01]  /*00b0*/  IMAD.U32 R4, RZ, RZ, UR6 ;  /* 0x00000006ff047e24 */ /* 0x010fe2000f8e00ff */
[----:B------:R-:W-:-:S03]  /*00c0*/  MOV R5, UR7 ;  /* 0x0000000700057c02 */ /* 0x000fc60008000f00 */
[----:B--2---:R-:W-:Y:S01]  /*00d0*/  IMAD.X R7, RZ, RZ, UR5, P0 ;  /* 0x00000005ff077e24 */ /* 0x004fe200080e06ff */
[----:B-1----:R0:W-:Y:S04]  /*00e0*/  STL.64 [R1], R8 ;  /* 0x0000000801007387 */ /* 0x0021e80000100a00 */
[----:B-----5:R0:W-:Y:S03]  /*00f0*/  STL [R1+0x8], R10 ;  /* 0x0000080a01007387 */ /* 0x0201e60000100800 */
[----:B------:R-:W-:-:S07]  /*0100*/  LEPC R20, `(.L_x_4) ;  /* 0x000000001014794e */ /* 0x000fce0000000000 */
[----:B0--3--:R-:W-:Y:S05]  /*0110*/  CALL.ABS.NOINC R2 ;  /* 0x0000000002007343 */ /* 0x009fea0003c00000 */
.L_x_4:
[----:B------:R-:W-:Y:S05]  /*0120*/  EXIT ;  /* 0x000000000000794d */ /* 0x000fea0003800000 */
.L_x_5:
        /* <DEDUP_REMOVED lines=13> */
.L_x_10:


//--------------------- .text._Z15print_threadIDsv --------------------------
	.section	.text._Z15print_threadIDsv,"ax",@progbits
	.align	128
        .global         _Z15print_threadIDsv
        .type           _Z15print_threadIDsv,@function
        .size           _Z15print_threadIDsv,(.L_x_11 - _Z15print_threadIDsv)
        .other          _Z15print_threadIDsv,@"STO_CUDA_ENTRY STV_DEFAULT"
_Z15print_threadIDsv:
.text._Z15print_threadIDsv:
[----:B------:R-:W0:Y:S01]  /*0000*/  LDC R1, c[0x0][0x37c] ;  /* 0x0000df00ff017b82 */ /* 0x000e220000000800 */
[----:B------:R-:W1:Y:S01]  /*0010*/  S2R R8, SR_TID.X ;  /* 0x0000000000087919 */ /* 0x000e620000002100 */
[----:B0-----:R-:W-:Y:S01]  /*0020*/  VIADD R1, R1, 0xfffffff0 ;  /* 0xfffffff001017836 */ /* 0x001fe20000000000 */
[----:B------:R-:W-:Y:S01]  /*0030*/  MOV R0, 0x0 ;  /* 0x0000000000007802 */ /* 0x000fe20000000f00 */
[----:B------:R-:W0:Y:S01]  /*0040*/  LDCU UR4, c[0x0][0x2f8] ;  /* 0x00005f00ff0477ac */ /* 0x000e220008000800 */
[----:B------:R-:W1:Y:S03]  /*0050*/  S2R R9, SR_TID.Y ;  /* 0x0000000000097919 */ /* 0x000e660000002200 */
[----:B------:R2:W3:Y:S01]  /*0060*/  LDC.64 R2, c[0x4][R0] ;  /* 0x0100000000027b82 */ /* 0x0004e20000000a00 */
[----:B------:R-:W4:Y:S01]  /*0070*/  LDCU.64 UR6, c[0x4][0x8] ;  /* 0x01000100ff0677ac */ /* 0x000f220008000a00 */
[----:B------:R-:W5:Y:S01]  /*0080*/  S2R R10, SR_TID.Z ;  /* 0x00000000000a7919 */ /* 0x000f620000002300 */
        /* <DEDUP_REMOVED lines=9> */
.L_x_6:
[----:B------:R-:W-:Y:S05]  /*0120*/  EXIT ;  /* 0x000000000000794d */ /* 0x000fea0003800000 */
.L_x_7:
        /* <DEDUP_REMOVED lines=13> */
.L_x_11:


//--------------------- .nv.global.init           --------------------------
	.section	.nv.global.init,"aw",@progbits
.nv.global.init:
	.type		$str$2,@object
	.size		$str$2,($str$3 - $str$2)
$str$2:
        /*0000*/ 	.byte	0x67, 0x72, 0x69, 0x64, 0x44, 0x69, 0x6d, 0x2e, 0x78, 0x20, 0x3d, 0x20, 0x25, 0x64, 0x2c, 0x20
        /*0010*/ 	.byte	0x67, 0x72, 0x69, 0x64, 0x44, 0x69, 0x6d, 0x2e, 0x79, 0x20, 0x3d, 0x20, 0x25, 0x64, 0x2c, 0x20
        /*0020*/ 	.byte	0x67, 0x72, 0x69, 0x64, 0x44, 0x69, 0x6d, 0x2e, 0x7a, 0x20, 0x3d, 0x20, 0x25, 0x64, 0x20, 0x0a
        /*0030*/ 	.byte	0x00
	.type		$str$3,@object
	.size		$str$3,($str$1 - $str$3)
$str$3:
        /*0031*/ 	.byte	0x62, 0x6c, 0x6f, 0x63, 0x6b, 0x44, 0x69, 0x6d, 0x2e, 0x78, 0x20, 0x3d, 0x20, 0x25, 0x64, 0x2c
        /*0041*/ 	.byte	0x20, 0x62, 0x6c, 0x6f, 0x63, 0x6b, 0x44, 0x69, 0x6d, 0x2e, 0x79, 0x20, 0x3d, 0x20, 0x25, 0x64
        /*0051*/ 	.byte	0x2c, 0x20, 0x62, 0x6c, 0x6f, 0x63, 0x6b, 0x44, 0x69, 0x6d, 0x2e, 0x7a, 0x20, 0x3d, 0x20, 0x25
        /*0061*/ 	.byte	0x64, 0x20, 0x0a, 0x00
	.type		$str$1,@object
	.size		$str$1,($str - $str$1)
$str$1:
        /*0065*/ 	.byte	0x62, 0x6c, 0x6f, 0x63, 0x6b, 0x49, 0x64, 0x78, 0x2e, 0x78, 0x20, 0x3d, 0x20, 0x25, 0x64, 0x2c
        /*0075*/ 	.byte	0x20, 0x62, 0x6c, 0x6f, 0x63, 0x6b, 0x49, 0x64, 0x78, 0x2e, 0x79, 0x20, 0x3d, 0x20, 0x25, 0x64
        /*0085*/ 	.byte	0x2c, 0x20, 0x62, 0x6c, 0x6f, 0x63, 0x6b, 0x49, 0x64, 0x78, 0x2e, 0x7a, 0x20, 0x3d, 0x20, 0x25
        /*0095*/ 	.byte	0x64, 0x20, 0x0a, 0x00
	.type		$str,@object
	.size		$str,(.L_0 - $str)
$str:
        /*0099*/ 	.byte	0x74, 0x68, 0x72, 0x65, 0x61, 0x64, 0x49, 0x64, 0x78, 0x2e, 0x78, 0x20, 0x3d, 0x20, 0x25, 0x64
        /*00a9*/ 	.byte	0x2c, 0x20, 0x74, 0x68, 0x72, 0x65, 0x61, 0x64, 0x49, 0x64, 0x78, 0x2e, 0x79, 0x20, 0x3d, 0x20
        /*00b9*/ 	.byte	0x25, 0x64, 0x2c, 0x20, 0x74, 0x68, 0x72, 0x65, 0x61, 0x64, 0x49, 0x64, 0x78, 0x2e, 0x7a, 0x20
        /*00c9*/ 	.byte	0x3d, 0x20, 0x25, 0x64, 0x20, 0x0a, 0x00
.L_0:


//--------------------- .nv.shared.reserved.0     --------------------------
	.section	.nv.shared.reserved.0,"aw",@nobits
	.weak		__nv_reservedSMEM_offset_0_alias
	.size		__nv_reservedSMEM_offset_0_alias, 0, 64
	.other		__nv_reservedSMEM_offset_0_alias,@"STO_CUDA_RESERVED_SHARED STV_DEFAULT"
__nv_reservedSMEM_offset_0_alias:
	.zero		0
	.zero		64


//--------------------- .nv.constant0._Z14print_blockDimv --------------------------
	.section	.nv.constant0._Z14print_blockDimv,"a",@progbits
	.sectionflags	@""
	.align	4
.nv.constant0._Z14print_blockDimv:
	.zero		896


//--------------------- .nv.constant0._Z13print_gridDimv --------------------------
	.section	.nv.constant0._Z13print_gridDimv,"a",@progbits
	.sectionflags	@""
	.align	4
.nv.constant0._Z13print_gridDimv:
	.zero		896


//--------------------- .nv.constant0._Z14print_blockIDsv --------------------------
	.section	.nv.constant0._Z14print_blockIDsv,"a",@progbits
	.sectionflags	@""
	.align	4
.nv.constant0._Z14print_blockIDsv:
	.zero		896


//--------------------- .nv.constant0._Z15print_threadIDsv --------------------------
	.section	.nv.constant0._Z15print_threadIDsv,"a",@progbits
	.sectionflags	@""
	.align	4
.nv.constant0._Z15print_threadIDsv:
	.zero		896


//--------------------- SYMBOLS --------------------------

	.type		.nv.reservedSmem.offset0,@object
	.size		.nv.reservedSmem.offset0,0x4
	.type		vprintf,@function
